//
// Generated by NVIDIA NVVM Compiler
//
// Compiler Build ID: CL-36424714
// Cuda compilation tools, release 13.0, V13.0.88
// Based on NVVM 20.0.0
//

.version 9.0
.target sm_100
.address_size 64

	// .globl	_Z24mandelbrot_kernel_fasterffffiiifPi

.visible .entry _Z24mandelbrot_kernel_fasterffffiiifPi(
	.param .f32 _Z24mandelbrot_kernel_fasterffffiiifPi_param_0,
	.param .f32 _Z24mandelbrot_kernel_fasterffffiiifPi_param_1,
	.param .f32 _Z24mandelbrot_kernel_fasterffffiiifPi_param_2,
	.param .f32 _Z24mandelbrot_kernel_fasterffffiiifPi_param_3,
	.param .u32 _Z24mandelbrot_kernel_fasterffffiiifPi_param_4,
	.param .u32 _Z24mandelbrot_kernel_fasterffffiiifPi_param_5,
	.param .u32 _Z24mandelbrot_kernel_fasterffffiiifPi_param_6,
	.param .f32 _Z24mandelbrot_kernel_fasterffffiiifPi_param_7,
	.param .u64 .ptr .align 1 _Z24mandelbrot_kernel_fasterffffiiifPi_param_8
)
{
	.reg .pred 	%p<8>;
	.reg .b32 	%r<22>;
	.reg .b32 	%f<64>;
	.reg .b64 	%rd<9>;

	ld.param.f32 	%f14, [_Z24mandelbrot_kernel_fasterffffiiifPi_param_0];
	ld.param.f32 	%f15, [_Z24mandelbrot_kernel_fasterffffiiifPi_param_1];
	ld.param.f32 	%f16, [_Z24mandelbrot_kernel_fasterffffiiifPi_param_2];
	ld.param.f32 	%f17, [_Z24mandelbrot_kernel_fasterffffiiifPi_param_3];
	ld.param.u32 	%r5, [_Z24mandelbrot_kernel_fasterffffiiifPi_param_4];
	ld.param.u32 	%r8, [_Z24mandelbrot_kernel_fasterffffiiifPi_param_5];
	ld.param.u32 	%r7, [_Z24mandelbrot_kernel_fasterffffiiifPi_param_6];
	ld.param.f32 	%f18, [_Z24mandelbrot_kernel_fasterffffiiifPi_param_7];
	ld.param.u64 	%rd2, [_Z24mandelbrot_kernel_fasterffffiiifPi_param_8];
	cvta.to.global.u64 	%rd1, %rd2;
	mov.u32 	%r9, %ctaid.x;
	mov.u32 	%r10, %ntid.x;
	mov.u32 	%r11, %tid.x;
	mad.lo.s32 	%r1, %r9, %r10, %r11;
	mov.u32 	%r12, %ctaid.y;
	mov.u32 	%r13, %ntid.y;
	mov.u32 	%r14, %tid.y;
	mad.lo.s32 	%r15, %r12, %r13, %r14;
	setp.ge.s32 	%p1, %r1, %r5;
	setp.ge.s32 	%p2, %r15, %r8;
	or.pred  	%p3, %p1, %p2;
	@%p3 bra 	$L__BB0_9;
	sub.f32 	%f19, %f16, %f14;
	cvt.rn.f32.s32 	%f20, %r5;
	div.rn.f32 	%f21, %f19, %f20;
	sub.f32 	%f22, %f17, %f15;
	cvt.rn.f32.u32 	%f23, %r8;
	div.rn.f32 	%f24, %f22, %f23;
	cvt.rn.f32.s32 	%f25, %r1;
	fma.rn.f32 	%f1, %f21, %f25, %f14;
	cvt.rn.f32.u32 	%f26, %r15;
	fma.rn.f32 	%f2, %f24, %f26, %f15;
	mul.f32 	%f3, %f1, %f1;
	mul.f32 	%f4, %f2, %f2;
	setp.lt.s32 	%p4, %r7, 1;
	@%p4 bra 	$L__BB0_8;
	add.f32 	%f27, %f1, %f1;
	mul.f32 	%f5, %f27, %f2;
	mov.b32 	%r3, 0;
	mov.f32 	%f60, %f4;
	mov.f32 	%f61, %f3;
	mov.f32 	%f62, %f2;
	mov.f32 	%f63, %f1;
$L__BB0_3:
	add.f32 	%f28, %f61, %f60;
	setp.ltu.f32 	%p5, %f28, %f18;
	@%p5 bra 	$L__BB0_5;
	mad.lo.s32 	%r17, %r5, %r15, %r1;
	mul.wide.s32 	%rd3, %r17, 4;
	add.s64 	%rd4, %rd1, %rd3;
	st.global.u32 	[%rd4], %r3;
	bra.uni 	$L__BB0_9;
$L__BB0_5:
	mul.f32 	%f29, %f61, %f60;
	mul.f32 	%f30, %f63, %f61;
	mul.f32 	%f31, %f62, %f30;
	mul.f32 	%f32, %f63, %f60;
	mul.f32 	%f33, %f62, %f32;
	mul.f32 	%f34, %f1, %f61;
	mul.f32 	%f35, %f1, %f60;
	mul.f32 	%f36, %f63, %f62;
	mul.f32 	%f37, %f2, %f36;
	mul.f32 	%f38, %f1, %f36;
	mul.f32 	%f39, %f29, 0fC0C00000;
	fma.rn.f32 	%f40, %f61, %f61, %f39;
	fma.rn.f32 	%f41, %f60, %f60, %f40;
	fma.rn.f32 	%f42, %f34, 0f40000000, %f41;
	fma.rn.f32 	%f43, %f1, %f60, %f35;
	sub.f32 	%f44, %f42, %f43;
	add.f32 	%f45, %f3, %f44;
	mul.f32 	%f46, %f37, 0f40800000;
	sub.f32 	%f47, %f45, %f46;
	sub.f32 	%f48, %f47, %f4;
	add.f32 	%f63, %f1, %f48;
	mul.f32 	%f49, %f31, 0f40800000;
	add.f32 	%f50, %f61, %f61;
	fma.rn.f32 	%f51, %f2, %f50, %f49;
	mul.f32 	%f52, %f33, 0f40800000;
	sub.f32 	%f53, %f51, %f52;
	add.f32 	%f54, %f60, %f60;
	mul.f32 	%f55, %f2, %f54;
	sub.f32 	%f56, %f53, %f55;
	fma.rn.f32 	%f57, %f38, 0f40800000, %f56;
	add.f32 	%f58, %f5, %f57;
	add.f32 	%f62, %f2, %f58;
	mul.f32 	%f61, %f63, %f63;
	mul.f32 	%f60, %f62, %f62;
	add.f32 	%f59, %f60, %f61;
	setp.ltu.f32 	%p6, %f59, %f18;
	@%p6 bra 	$L__BB0_7;
	add.s32 	%r18, %r3, 1;
	mad.lo.s32 	%r19, %r5, %r15, %r1;
	mul.wide.s32 	%rd5, %r19, 4;
	add.s64 	%rd6, %rd1, %rd5;
	st.global.u32 	[%rd6], %r18;
	bra.uni 	$L__BB0_9;
$L__BB0_7:
	add.s32 	%r3, %r3, 2;
	setp.lt.s32 	%p7, %r3, %r7;
	@%p7 bra 	$L__BB0_3;
$L__BB0_8:
	mad.lo.s32 	%r20, %r5, %r15, %r1;
	mul.wide.s32 	%rd7, %r20, 4;
	add.s64 	%rd8, %rd1, %rd7;
	st.global.u32 	[%rd8], %r7;
$L__BB0_9:
	ret;

}


// ===== COMPILED SASS (sm_100) =====

	.target	sm_100

	.elftype	@"ET_EXEC"


//--------------------- .note.nv.tkinfo           --------------------------
	.section	.note.nv.tkinfo,"",@"SHT_NOTE"
	.sectionflags	@"SHF_NOTE_NV_TKINFO"
	.tkinfo
        /*0018*/ 	.word	0x00000002
        /*0030*/ 	.string	""
        /*0030*/ 	.string	"ptxas"
        /*0030*/ 	.string	"Cuda compilation tools, release 13.0, V13.0.88"
        /*0030*/ 	.string	"Build cuda_13.0.r13.0/compiler.36424714_0"
        /*0030*/ 	.string	"-arch sm_100 -m 64 "



//--------------------- .note.nv.cuinfo           --------------------------
	.section	.note.nv.cuinfo,"",@"SHT_NOTE"
	.sectionflags	@"SHF_NOTE_NV_CUINFO"
        /*0018*/ 	.short	0x0002
        /*001a*/ 	.short	0x0064
        /*001c*/ 	.short	0x0082
	.zero		2


//--------------------- .nv.info                  --------------------------
	.section	.nv.info,"",@"SHT_CUDA_INFO"
	.align	4


	//----- nvinfo : EIATTR_REGCOUNT
	.align		4
        /*0000*/ 	.byte	0x04, 0x2f
        /*0002*/ 	.short	(.L_1 - .L_0)
	.align		4
.L_0:
        /*0004*/ 	.word	index@(_Z24mandelbrot_kernel_fasterffffiiifPi)
        /*0008*/ 	.word	0x00000015


	//----- nvinfo : EIATTR_FRAME_SIZE
	.align		4
.L_1:
        /*000c*/ 	.byte	0x04, 0x11
        /*000e*/ 	.short	(.L_3 - .L_2)
	.align		4
.L_2:
        /*0010*/ 	.word	index@($__internal_0_$__cuda_sm3x_div_rn_noftz_f32_slowpath)
        /*0014*/ 	.word	0x00000000


	//----- nvinfo : EIATTR_FRAME_SIZE
	.align		4
.L_3:
        /*0018*/ 	.byte	0x04, 0x11
        /*001a*/ 	.short	(.L_5 - .L_4)
	.align		4
.L_4:
        /*001c*/ 	.word	index@(_Z24mandelbrot_kernel_fasterffffiiifPi)
        /*0020*/ 	.word	0x00000000


	//----- nvinfo : EIATTR_MIN_STACK_SIZE
	.align		4
.L_5:
        /*0024*/ 	.byte	0x04, 0x12
        /*0026*/ 	.short	(.L_7 - .L_6)
	.align		4
.L_6:
        /*0028*/ 	.word	index@(_Z24mandelbrot_kernel_fasterffffiiifPi)
        /*002c*/ 	.word	0x00000000
.L_7:


//--------------------- .nv.compat                --------------------------
	.section	.nv.compat,"",@"SHT_CUDA_COMPAT_INFO"
	.align	4
        /*0000*/ 	.byte	0x02, 0x09, 0x00, 0x00, 0x02, 0x02, 0x01, 0x00, 0x02, 0x05, 0x05, 0x00, 0x03, 0x07, 0x01, 0x01
        /*0010*/ 	.byte	0x02, 0x03, 0x00, 0x00, 0x02, 0x06, 0x01, 0x00, 0x04, 0x0b, 0x08, 0x00, 0x01, 0x00, 0x00, 0x00
        /*0020*/ 	.byte	0x00, 0x00, 0x00, 0x00


//--------------------- .nv.info._Z24mandelbrot_kernel_fasterffffiiifPi --------------------------
	.section	.nv.info._Z24mandelbrot_kernel_fasterffffiiifPi,"",@"SHT_CUDA_INFO"
	.sectionflags	@""
	.align	4


	//----- nvinfo : EIATTR_CUDA_API_VERSION
	.align		4
        /*0000*/ 	.byte	0x04, 0x37
        /*0002*/ 	.short	(.L_9 - .L_8)
.L_8:
        /*0004*/ 	.word	0x00000082


	//----- nvinfo : EIATTR_KPARAM_INFO
	.align		4
.L_9:
        /*0008*/ 	.byte	0x04, 0x17
        /*000a*/ 	.short	(.L_11 - .L_10)
.L_10:
        /*000c*/ 	.word	0x00000000
        /*0010*/ 	.short	0x0008
        /*0012*/ 	.short	0x0020
        /*0014*/ 	.byte	0x00, 0xf5, 0x21, 0x00


	//----- nvinfo : EIATTR_KPARAM_INFO
	.align		4
.L_11:
        /*0018*/ 	.byte	0x04, 0x17
        /*001a*/ 	.short	(.L_13 - .L_12)
.L_12:
        /*001c*/ 	.word	0x00000000
        /*0020*/ 	.short	0x0007
        /*0022*/ 	.short	0x001c
        /*0024*/ 	.byte	0x00, 0xf0, 0x11, 0x00


	//----- nvinfo : EIATTR_KPARAM_INFO
	.align		4
.L_13:
        /*0028*/ 	.byte	0x04, 0x17
        /*002a*/ 	.short	(.L_15 - .L_14)
.L_14:
        /*002c*/ 	.word	0x00000000
        /*0030*/ 	.short	0x0006
        /*0032*/ 	.short	0x0018
        /*0034*/ 	.byte	0x00, 0xf0, 0x11, 0x00


	//----- nvinfo : EIATTR_KPARAM_INFO
	.align		4
.L_15:
        /*0038*/ 	.byte	0x04, 0x17
        /*003a*/ 	.short	(.L_17 - .L_16)
.L_16:
        /*003c*/ 	.word	0x00000000
        /*0040*/ 	.short	0x0005
        /*0042*/ 	.short	0x0014
        /*0044*/ 	.byte	0x00, 0xf0, 0x11, 0x00


	//----- nvinfo : EIATTR_KPARAM_INFO
	.align		4
.L_17:
        /*0048*/ 	.byte	0x04, 0x17
        /*004a*/ 	.short	(.L_19 - .L_18)
.L_18:
        /*004c*/ 	.word	0x00000000
        /*0050*/ 	.short	0x0004
        /*0052*/ 	.short	0x0010
        /*0054*/ 	.byte	0x00, 0xf0, 0x11, 0x00


	//----- nvinfo : EIATTR_KPARAM_INFO
	.align		4
.L_19:
        /*0058*/ 	.byte	0x04, 0x17
        /*005a*/ 	.short	(.L_21 - .L_20)
.L_20:
        /*005c*/ 	.word	0x00000000
        /*0060*/ 	.short	0x0003
        /*0062*/ 	.short	0x000c
        /*0064*/ 	.byte	0x00, 0xf0, 0x11, 0x00


	//----- nvinfo : EIATTR_KPARAM_INFO
	.align		4
.L_21:
        /*0068*/ 	.byte	0x04, 0x17
        /*006a*/ 	.short	(.L_23 - .L_22)
.L_22:
        /*006c*/ 	.word	0x00000000
        /*0070*/ 	.short	0x0002
        /*0072*/ 	.short	0x0008
        /*0074*/ 	.byte	0x00, 0xf0, 0x11, 0x00


	//----- nvinfo : EIATTR_KPARAM_INFO
	.align		4
.L_23:
        /*0078*/ 	.byte	0x04, 0x17
        /*007a*/ 	.short	(.L_25 - .L_24)
.L_24:
        /*007c*/ 	.word	0x00000000
        /*0080*/ 	.short	0x0001
        /*0082*/ 	.short	0x0004
        /*0084*/ 	.byte	0x00, 0xf0, 0x11, 0x00


	//----- nvinfo : EIATTR_KPARAM_INFO
	.align		4
.L_25:
        /*0088*/ 	.byte	0x04, 0x17
        /*008a*/ 	.short	(.L_27 - .L_26)
.L_26:
        /*008c*/ 	.word	0x00000000
        /*0090*/ 	.short	0x0000
        /*0092*/ 	.short	0x0000
        /*0094*/ 	.byte	0x00, 0xf0, 0x11, 0x00


	//----- nvinfo : EIATTR_SPARSE_MMA_MASK
	.align		4
.L_27:
        /*0098*/ 	.byte	0x03, 0x50
        /*009a*/ 	.short	0x0000


	//----- nvinfo : EIATTR_MAXREG_COUNT
	.align		4
        /*009c*/ 	.byte	0x03, 0x1b
        /*009e*/ 	.short	0x00ff


	//----- nvinfo : EIATTR_MERCURY_ISA_VERSION
	.align		4
        /*00a0*/ 	.byte	0x03, 0x5f
        /*00a2*/ 	.short	0x0101


	//----- nvinfo : EIATTR_VRC_CTA_INIT_COUNT
	.align		4
        /*00a4*/ 	.byte	0x02, 0x4a
	.zero		1
	.zero		1


	//----- nvinfo : EIATTR_EXIT_INSTR_OFFSETS
	.align		4
        /*00a8*/ 	.byte	0x04, 0x1c
        /*00aa*/ 	.short	(.L_29 - .L_28)


	//   ....[0]....
.L_28:
        /*00ac*/ 	.word	0x000000c0


	//   ....[1]....
        /*00b0*/ 	.word	0x000006f0


	//   ....[2]....
        /*00b4*/ 	.word	0x00000760


	//   ....[3]....
        /*00b8*/ 	.word	0x000007d0


	//----- nvinfo : EIATTR_CRS_STACK_SIZE
	.align		4
.L_29:
        /*00bc*/ 	.byte	0x04, 0x1e
        /*00be*/ 	.short	(.L_31 - .L_30)
.L_30:
        /*00c0*/ 	.word	0x00000000


	//----- nvinfo : EIATTR_CBANK_PARAM_SIZE
	.align		4
.L_31:
        /*00c4*/ 	.byte	0x03, 0x19
        /*00c6*/ 	.short	0x0028


	//----- nvinfo : EIATTR_PARAM_CBANK
	.align		4
        /*00c8*/ 	.byte	0x04, 0x0a
        /*00ca*/ 	.short	(.L_33 - .L_32)
	.align		4
.L_32:
        /*00cc*/ 	.word	index@(.nv.constant0._Z24mandelbrot_kernel_fasterffffiiifPi)
        /*00d0*/ 	.short	0x0380
        /*00d2*/ 	.short	0x0028


	//----- nvinfo : EIATTR_SW_WAR
	.align		4
.L_33:
        /*00d4*/ 	.byte	0x04, 0x36
        /*00d6*/ 	.short	(.L_35 - .L_34)
.L_34:
        /*00d8*/ 	.word	0x00000008
.L_35:


//--------------------- .nv.callgraph             --------------------------
	.section	.nv.callgraph,"",@"SHT_CUDA_CALLGRAPH"
	.align	4
	.sectionentsize	8
	.align		4
        /*0000*/ 	.word	0x00000000
	.align		4
        /*0004*/ 	.word	0xffffffff
	.align		4
        /*0008*/ 	.word	0x00000000
	.align		4
        /*000c*/ 	.word	0xfffffffe
	.align		4
        /*0010*/ 	.word	0x00000000
	.align		4
        /*0014*/ 	.word	0xfffffffd
	.align		4
        /*0018*/ 	.word	0x00000000
	.align		4
        /*001c*/ 	.word	0xfffffffc


//--------------------- .text._Z24mandelbrot_kernel_fasterffffiiifPi --------------------------
	.section	.text._Z24mandelbrot_kernel_fasterffffiiifPi,"ax",@progbits
	.align	128
        .global         _Z24mandelbrot_kernel_fasterffffiiifPi
        .type           _Z24mandelbrot_kernel_fasterffffiiifPi,@function
        .size           _Z24mandelbrot_kernel_fasterffffiiifPi,(.L_x_16 - _Z24mandelbrot_kernel_fasterffffiiifPi)
        .other          _Z24mandelbrot_kernel_fasterffffiiifPi,@"STO_CUDA_ENTRY STV_DEFAULT"
_Z24mandelbrot_kernel_fasterffffiiifPi:
.text._Z24mandelbrot_kernel_fasterffffiiifPi:
[----:B------:R-:W-:Y:S01]  /*0000*/  LDC R1, c[0x0][0x37c] ;  /* 0x0000df00ff017b82 */ /* 0x000fe20000000800 */
[----:B------:R-:W0:Y:S07]  /*0010*/  S2R R3, SR_TID.Y ;  /* 0x0000000000037919 */ /* 0x000e2e0000002200 */
[----:B------:R-:W1:Y:S01]  /*0020*/  LDC R5, c[0x0][0x360] ;  /* 0x0000d800ff057b82 */ /* 0x000e620000000800 */
[----:B------:R-:W2:Y:S01]  /*0030*/  LDCU.64 UR6, c[0x0][0x390] ;  /* 0x00007200ff0677ac */ /* 0x000ea20008000a00 */
[----:B------:R-:W1:Y:S06]  /*0040*/  S2R R0, SR_TID.X ;  /* 0x0000000000007919 */ /* 0x000e6c0000002100 */
[----:B------:R-:W0:Y:S08]  /*0050*/  S2UR UR5, SR_CTAID.Y ;  /* 0x00000000000579c3 */ /* 0x000e300000002600 */
[----:B------:R-:W0:Y:S08]  /*0060*/  LDC R2, c[0x0][0x364] ;  /* 0x0000d900ff027b82 */ /* 0x000e300000000800 */
[----:B------:R-:W1:Y:S01]  /*0070*/  S2UR UR4, SR_CTAID.X ;  /* 0x00000000000479c3 */ /* 0x000e620000002500 */
[----:B0-----:R-:W-:-:S05]  /*0080*/  IMAD R2, R2, UR5, R3 ;  /* 0x0000000502027c24 */ /* 0x001fca000f8e0203 */
[----:B--2---:R-:W-:Y:S01]  /*0090*/  ISETP.GE.AND P0, PT, R2, UR7, PT ;  /* 0x0000000702007c0c */ /* 0x004fe2000bf06270 */
[----:B-1----:R-:W-:-:S05]  /*00a0*/  IMAD R5, R5, UR4, R0 ;  /* 0x0000000405057c24 */ /* 0x002fca000f8e0200 */
[----:B------:R-:W-:-:S13]  /*00b0*/  ISETP.GE.OR P0, PT, R5, UR6, P0 ;  /* 0x0000000605007c0c */ /* 0x000fda0008706670 */
[----:B------:R-:W-:Y:S05]  /*00c0*/  @P0 EXIT ;  /* 0x000000000000094d */ /* 0x000fea0003800000 */
[----:B------:R-:W0:Y:S01]  /*00d0*/  LDC R0, c[0x0][0x380] ;  /* 0x0000e000ff007b82 */ /* 0x000e220000000800 */
[----:B------:R-:W0:Y:S01]  /*00e0*/  LDCU UR4, c[0x0][0x388] ;  /* 0x00007100ff0477ac */ /* 0x000e220008000800 */
[----:B------:R-:W-:-:S04]  /*00f0*/  I2FP.F32.S32 R3, UR6 ;  /* 0x0000000600037c45 */ /* 0x000fc80008201400 */
[----:B------:R-:W1:Y:S02]  /*0100*/  MUFU.RCP R4, R3 ;  /* 0x0000000300047308 */ /* 0x000e640000001000 */
[----:B-1----:R-:W-:Y:S01]  /*0110*/  FFMA R7, -R3, R4, 1 ;  /* 0x3f80000003077423 */ /* 0x002fe20000000104 */
[----:B0-----:R-:W-:-:S03]  /*0120*/  FADD R0, -R0, UR4 ;  /* 0x0000000400007e21 */ /* 0x001fc60008000100 */
[----:B------:R-:W-:Y:S02]  /*0130*/  FFMA R7, R4, R7, R4 ;  /* 0x0000000704077223 */ /* 0x000fe40000000004 */
[----:B------:R-:W0:Y:S02]  /*0140*/  FCHK P0, R0, R3 ;  /* 0x0000000300007302 */ /* 0x000e240000000000 */
[----:B------:R-:W-:-:S04]  /*0150*/  FFMA R4, R0, R7, RZ ;  /* 0x0000000700047223 */ /* 0x000fc800000000ff */
[----:B------:R-:W-:-:S04]  /*0160*/  FFMA R6, -R3, R4, R0 ;  /* 0x0000000403067223 */ /* 0x000fc80000000100 */
[----:B------:R-:W-:Y:S01]  /*0170*/  FFMA R4, R7, R6, R4 ;  /* 0x0000000607047223 */ /* 0x000fe20000000004 */
[----:B0-----:R-:W-:Y:S06]  /*0180*/  @!P0 BRA `(.L_x_0) ;  /* 0x00000000000c8947 */ /* 0x001fec0003800000 */
[----:B------:R-:W-:-:S07]  /*0190*/  MOV R6, 0x1b0 ;  /* 0x000001b000067802 */ /* 0x000fce0000000f00 */
[----:B------:R-:W-:Y:S05]  /*01a0*/  CALL.REL.NOINC `($__internal_0_$__cuda_sm3x_div_rn_noftz_f32_slowpath) ;  /* 0x00000004008c7944 */ /* 0x000fea0003c00000 */
[----:B------:R-:W-:-:S07]  /*01b0*/  MOV R4, R0 ;  /* 0x0000000000047202 */ /* 0x000fce0000000f00 */
.L_x_0:
[----:B------:R-:W0:Y:S01]  /*01c0*/  LDCU UR4, c[0x0][0x394] ;  /* 0x00007280ff0477ac */ /* 0x000e220008000800 */
[----:B------:R-:W1:Y:S01]  /*01d0*/  LDC R0, c[0x0][0x384] ;  /* 0x0000e100ff007b82 */ /* 0x000e620000000800 */
[----:B0-----:R-:W-:Y:S01]  /*01e0*/  I2FP.F32.U32 R3, UR4 ;  /* 0x0000000400037c45 */ /* 0x001fe20008201000 */
[----:B------:R-:W1:Y:S03]  /*01f0*/  LDCU UR4, c[0x0][0x38c] ;  /* 0x00007180ff0477ac */ /* 0x000e660008000800 */
[----:B------:R-:W0:Y:S01]  /*0200*/  MUFU.RCP R6, R3 ;  /* 0x0000000300067308 */ /* 0x000e220000001000 */
[----:B-1----:R-:W-:Y:S01]  /*0210*/  FADD R0, -R0, UR4 ;  /* 0x0000000400007e21 */ /* 0x002fe20008000100 */
[----:B0-----:R-:W-:-:S06]  /*0220*/  FFMA R7, -R3, R6, 1 ;  /* 0x3f80000003077423 */ /* 0x001fcc0000000106 */
[----:B------:R-:W0:Y:S01]  /*0230*/  FCHK P0, R0, R3 ;  /* 0x0000000300007302 */ /* 0x000e220000000000 */
[----:B------:R-:W-:-:S04]  /*0240*/  FFMA R7, R6, R7, R6 ;  /* 0x0000000706077223 */ /* 0x000fc80000000006 */
[----:B------:R-:W-:-:S04]  /*0250*/  FFMA R6, R0, R7, RZ ;  /* 0x0000000700067223 */ /* 0x000fc800000000ff */
[----:B------:R-:W-:-:S04]  /*0260*/  FFMA R8, -R3, R6, R0 ;  /* 0x0000000603087223 */ /* 0x000fc80000000100 */
[----:B------:R-:W-:Y:S01]  /*0270*/  FFMA R6, R7, R8, R6 ;  /* 0x0000000807067223 */ /* 0x000fe20000000006 */
[----:B0-----:R-:W-:Y:S06]  /*0280*/  @!P0 BRA `(.L_x_1) ;  /* 0x00000000000c8947 */ /* 0x001fec0003800000 */
[----:B------:R-:W-:-:S07]  /*0290*/  MOV R6, 0x2b0 ;  /* 0x000002b000067802 */ /* 0x000fce0000000f00 */
[----:B------:R-:W-:Y:S05]  /*02a0*/  CALL.REL.NOINC `($__internal_0_$__cuda_sm3x_div_rn_noftz_f32_slowpath) ;  /* 0x00000004004c7944 */ /* 0x000fea0003c00000 */
[----:B------:R-:W-:-:S07]  /*02b0*/  MOV R6, R0 ;  /* 0x0000000000067202 */ /* 0x000fce0000000f00 */
.L_x_1:
[----:B------:R-:W0:Y:S01]  /*02c0*/  LDCU UR8, c[0x0][0x398] ;  /* 0x00007300ff0877ac */ /* 0x000e220008000800 */
[----:B------:R-:W-:Y:S02]  /*02d0*/  I2FP.F32.S32 R3, R5 ;  /* 0x0000000500037245 */ /* 0x000fe40000201400 */
[----:B------:R-:W-:Y:S01]  /*02e0*/  I2FP.F32.U32 R7, R2 ;  /* 0x0000000200077245 */ /* 0x000fe20000201000 */
[----:B------:R-:W1:Y:S01]  /*02f0*/  LDCU.64 UR6, c[0x0][0x380] ;  /* 0x00007000ff0677ac */ /* 0x000e620008000a00 */
[----:B------:R-:W2:Y:S01]  /*0300*/  LDCU.64 UR4, c[0x0][0x358] ;  /* 0x00006b00ff0477ac */ /* 0x000ea20008000a00 */
[----:B0-----:R-:W-:Y:S02]  /*0310*/  IMAD.U32 R13, RZ, RZ, UR8 ;  /* 0x00000008ff0d7e24 */ /* 0x001fe4000f8e00ff */
[----:B-1----:R-:W-:-:S03]  /*0320*/  FFMA R3, R3, R4, UR6 ;  /* 0x0000000603037e23 */ /* 0x002fc60008000004 */
[----:B------:R-:W-:Y:S01]  /*0330*/  ISETP.GE.AND P0, PT, R13, 0x1, PT ;  /* 0x000000010d00780c */ /* 0x000fe20003f06270 */
[----:B------:R-:W-:-:S12]  /*0340*/  FFMA R4, R7, R6, UR7 ;  /* 0x0000000707047e23 */ /* 0x000fd80008000006 */
[----:B--2---:R-:W-:Y:S05]  /*0350*/  @!P0 BRA `(.L_x_2) ;  /* 0x0000000000d08947 */ /* 0x004fea0003800000 */
[C-C-:B------:R-:W-:Y:S01]  /*0360*/  FADD R11, R3.reuse, R3.reuse ;  /* 0x00000003030b7221 */ /* 0x140fe20000000000 */
[----:B------:R-:W-:Y:S01]  /*0370*/  FMUL R6, R3, R3 ;  /* 0x0000000303067220 */ /* 0x000fe20000400000 */
[CC--:B------:R-:W-:Y:S01]  /*0380*/  FMUL R7, R4.reuse, R4.reuse ;  /* 0x0000000404077220 */ /* 0x0c0fe20000400000 */
[----:B------:R-:W-:Y:S01]  /*0390*/  HFMA2 R0, -RZ, RZ, 0, 0 ;  /* 0x00000000ff007431 */ /* 0x000fe200000001ff */
[----:B------:R-:W-:Y:S01]  /*03a0*/  BSSY.RECONVERGENT B0, `(.L_x_3) ;  /* 0x000003d000007945 */ /* 0x000fe20003800200 */
[----:B------:R-:W-:Y:S01]  /*03b0*/  FMUL R8, R4, R11 ;  /* 0x0000000b04087220 */ /* 0x000fe20000400000 */
[----:B------:R-:W-:Y:S01]  /*03c0*/  MOV R12, R4 ;  /* 0x00000004000c7202 */ /* 0x000fe20000000f00 */
[----:B------:R-:W-:Y:S01]  /*03d0*/  IMAD.MOV.U32 R9, RZ, RZ, R3 ;  /* 0x000000ffff097224 */ /* 0x000fe200078e0003 */
[----:B------:R-:W-:Y:S01]  /*03e0*/  MOV R10, R7 ;  /* 0x00000007000a7202 */ /* 0x000fe20000000f00 */
[----:B------:R-:W0:Y:S01]  /*03f0*/  LDCU UR6, c[0x0][0x39c] ;  /* 0x00007380ff0677ac */ /* 0x000e220008000800 */
[----:B------:R-:W-:Y:S01]  /*0400*/  MOV R11, R6 ;  /* 0x00000006000b7202 */ /* 0x000fe20000000f00 */
[----:B------:R-:W1:Y:S06]  /*0410*/  LDCU UR8, c[0x0][0x398] ;  /* 0x00007300ff0877ac */ /* 0x000e6c0008000800 */
.L_x_6:
[----:B------:R-:W-:-:S05]  /*0420*/  FADD R13, R11, R10 ;  /* 0x0000000a0b0d7221 */ /* 0x000fca0000000000 */
[----:B0-----:R-:W-:-:S13]  /*0430*/  FSETP.GE.AND P0, PT, R13, UR6, PT ;  /* 0x000000060d007c0b */ /* 0x001fda000bf06000 */
[----:B------:R-:W-:Y:S05]  /*0440*/  @P0 BRA `(.L_x_4) ;  /* 0x0000000000c80947 */ /* 0x000fea0003800000 */
[----:B------:R-:W-:Y:S01]  /*0450*/  FMUL R13, R11, R10 ;  /* 0x0000000a0b0d7220 */ /* 0x000fe20000400000 */
[-C--:B------:R-:W-:Y:S01]  /*0460*/  FMUL R15, R9, R11.reuse ;  /* 0x0000000b090f7220 */ /* 0x080fe20000400000 */
[----:B------:R-:W-:Y:S02]  /*0470*/  FADD R16, R11, R11 ;  /* 0x0000000b0b107221 */ /* 0x000fe40000000000 */
[----:B------:R-:W-:Y:S01]  /*0480*/  FMUL R14, R13, -6 ;  /* 0xc0c000000d0e7820 */ /* 0x000fe20000400000 */
[----:B------:R-:W-:Y:S01]  /*0490*/  FMUL.M4 R17, R15, R12 ;  /* 0x0000000c0f117220 */ /* 0x000fe20000600000 */
[C---:B------:R-:W-:Y:S01]  /*04a0*/  FMUL R13, R9.reuse, R10 ;  /* 0x0000000a090d7220 */ /* 0x040fe20000400000 */
[----:B------:R-:W-:Y:S01]  /*04b0*/  FMUL R9, R9, R12 ;  /* 0x0000000c09097220 */ /* 0x000fe20000400000 */
[-C--:B------:R-:W-:Y:S01]  /*04c0*/  FFMA R15, R11, R11.reuse, R14 ;  /* 0x0000000b0b0f7223 */ /* 0x080fe2000000000e */
[----:B------:R-:W-:Y:S01]  /*04d0*/  FFMA R18, R4, R16, R17 ;  /* 0x0000001004127223 */ /* 0x000fe20000000011 */
[C---:B------:R-:W-:Y:S01]  /*04e0*/  FMUL R11, R3.reuse, R11 ;  /* 0x0000000b030b7220 */ /* 0x040fe20000400000 */
[-C--:B------:R-:W-:Y:S01]  /*04f0*/  FMUL R14, R3, R10.reuse ;  /* 0x0000000a030e7220 */ /* 0x080fe20000400000 */
[C---:B------:R-:W-:Y:S01]  /*0500*/  FFMA R16, R10.reuse, R10, R15 ;  /* 0x0000000a0a107223 */ /* 0x040fe2000000000f */
[----:B------:R-:W-:Y:S01]  /*0510*/  FMUL R13, R13, R12 ;  /* 0x0000000c0d0d7220 */ /* 0x000fe20000400000 */
[----:B------:R-:W-:Y:S01]  /*0520*/  FADD R12, R10, R10 ;  /* 0x0000000a0a0c7221 */ /* 0x000fe20000000000 */
[----:B------:R-:W-:Y:S01]  /*0530*/  FFMA R14, R3, R10, R14 ;  /* 0x0000000a030e7223 */ /* 0x000fe2000000000e */
[----:B------:R-:W-:Y:S01]  /*0540*/  FFMA R11, R11, 2, R16 ;  /* 0x400000000b0b7823 */ /* 0x000fe20000000010 */
[----:B------:R-:W-:Y:S01]  /*0550*/  FFMA R13, R13, -4, R18 ;  /* 0xc08000000d0d7823 */ /* 0x000fe20000000012 */
[CC--:B------:R-:W-:Y:S01]  /*0560*/  FMUL R10, R4.reuse, R9.reuse ;  /* 0x00000009040a7220 */ /* 0x0c0fe20000400000 */
[----:B------:R-:W-:Y:S01]  /*0570*/  FMUL R9, R3, R9 ;  /* 0x0000000903097220 */ /* 0x000fe20000400000 */
[----:B------:R-:W-:Y:S01]  /*0580*/  FADD R11, R11, -R14 ;  /* 0x8000000e0b0b7221 */ /* 0x000fe20000000000 */
[----:B------:R-:W-:-:S03]  /*0590*/  FFMA R12, -R4, R12, R13 ;  /* 0x0000000c040c7223 */ /* 0x000fc6000000010d */
[----:B------:R-:W-:Y:S01]  /*05a0*/  FADD R11, R6, R11 ;  /* 0x0000000b060b7221 */ /* 0x000fe20000000000 */
[----:B------:R-:W-:-:S03]  /*05b0*/  FFMA R9, R9, 4, R12 ;  /* 0x4080000009097823 */ /* 0x000fc6000000000c */
[----:B------:R-:W-:Y:S01]  /*05c0*/  FFMA R10, R10, -4, R11 ;  /* 0xc08000000a0a7823 */ /* 0x000fe2000000000b */
[----:B------:R-:W-:-:S03]  /*05d0*/  FADD R9, R8, R9 ;  /* 0x0000000908097221 */ /* 0x000fc60000000000 */
[----:B------:R-:W-:Y:S01]  /*05e0*/  FADD R10, -R7, R10 ;  /* 0x0000000a070a7221 */ /* 0x000fe20000000100 */
[----:B------:R-:W-:-:S03]  /*05f0*/  FADD R12, R4, R9 ;  /* 0x00000009040c7221 */ /* 0x000fc60000000000 */
[----:B------:R-:W-:Y:S01]  /*0600*/  FADD R9, R3, R10 ;  /* 0x0000000a03097221 */ /* 0x000fe20000000000 */
[----:B------:R-:W-:-:S03]  /*0610*/  FMUL R10, R12, R12 ;  /* 0x0000000c0c0a7220 */ /* 0x000fc60000400000 */
[----:B------:R-:W-:-:S04]  /*0620*/  FMUL R11, R9, R9 ;  /* 0x00000009090b7220 */ /* 0x000fc80000400000 */
[----:B------:R-:W-:-:S05]  /*0630*/  FADD R13, R11, R10 ;  /* 0x0000000a0b0d7221 */ /* 0x000fca0000000000 */
[----:B------:R-:W-:-:S13]  /*0640*/  FSETP.GE.AND P0, PT, R13, UR6, PT ;  /* 0x000000060d007c0b */ /* 0x000fda000bf06000 */
[----:B------:R-:W-:Y:S05]  /*0650*/  @P0 BRA `(.L_x_5) ;  /* 0x0000000000280947 */ /* 0x000fea0003800000 */
[----:B------:R-:W-:Y:S01]  /*0660*/  VIADD R0, R0, 0x2 ;  /* 0x0000000200007836 */ /* 0x000fe20000000000 */
[----:B-1----:R-:W-:-:S04]  /*0670*/  MOV R13, UR8 ;  /* 0x00000008000d7c02 */ /* 0x002fc80008000f00 */
[----:B------:R-:W-:-:S13]  /*0680*/  ISETP.GE.AND P0, PT, R0, R13, PT ;  /* 0x0000000d0000720c */ /* 0x000fda0003f06270 */
[----:B------:R-:W-:Y:S05]  /*0690*/  @!P0 BRA `(.L_x_6) ;  /* 0xfffffffc00608947 */ /* 0x000fea000383ffff */
.L_x_2:
[----:B------:R-:W0:Y:S01]  /*06a0*/  LDC.64 R6, c[0x0][0x3a0] ;  /* 0x0000e800ff067b82 */ /* 0x000e220000000a00 */
[----:B------:R-:W1:Y:S02]  /*06b0*/  LDCU UR7, c[0x0][0x390] ;  /* 0x00007200ff0777ac */ /* 0x000e640008000800 */
[----:B-1----:R-:W-:-:S04]  /*06c0*/  IMAD R3, R2, UR7, R5 ;  /* 0x0000000702037c24 */ /* 0x002fc8000f8e0205 */
[----:B0-----:R-:W-:-:S05]  /*06d0*/  IMAD.WIDE R2, R3, 0x4, R6 ;  /* 0x0000000403027825 */ /* 0x001fca00078e0206 */
[----:B------:R-:W-:Y:S01]  /*06e0*/  STG.E desc[UR4][R2.64], R13 ;  /* 0x0000000d02007986 */ /* 0x000fe2000c101904 */
[----:B------:R-:W-:Y:S05]  /*06f0*/  EXIT ;  /* 0x000000000000794d */ /* 0x000fea0003800000 */
.L_x_5:
[----:B------:R-:W0:Y:S01]  /*0700*/  LDC.64 R6, c[0x0][0x3a0] ;  /* 0x0000e800ff067b82 */ /* 0x000e220000000a00 */
[----:B------:R-:W2:Y:S01]  /*0710*/  LDCU UR7, c[0x0][0x390] ;  /* 0x00007200ff0777ac */ /* 0x000ea20008000800 */
[----:B------:R-:W-:Y:S01]  /*0720*/  IADD3 R3, PT, PT, R0, 0x1, RZ ;  /* 0x0000000100037810 */ /* 0x000fe20007ffe0ff */
[----:B--2---:R-:W-:-:S04]  /*0730*/  IMAD R5, R2, UR7, R5 ;  /* 0x0000000702057c24 */ /* 0x004fc8000f8e0205 */
[----:B0-----:R-:W-:-:S05]  /*0740*/  IMAD.WIDE R6, R5, 0x4, R6 ;  /* 0x0000000405067825 */ /* 0x001fca00078e0206 */
[----:B------:R-:W-:Y:S01]  /*0750*/  STG.E desc[UR4][R6.64], R3 ;  /* 0x0000000306007986 */ /* 0x000fe2000c101904 */
[----:B-1----:R-:W-:Y:S05]  /*0760*/  EXIT ;  /* 0x000000000000794d */ /* 0x002fea0003800000 */
.L_x_4:
[----:B-1----:R-:W-:Y:S05]  /*0770*/  BSYNC.RECONVERGENT B0 ;  /* 0x0000000000007941 */ /* 0x002fea0003800200 */
.L_x_3:
[----:B------:R-:W0:Y:S01]  /*0780*/  LDC.64 R6, c[0x0][0x3a0] ;  /* 0x0000e800ff067b82 */ /* 0x000e220000000a00 */
[----:B------:R-:W1:Y:S02]  /*0790*/  LDCU UR7, c[0x0][0x390] ;  /* 0x00007200ff0777ac */ /* 0x000e640008000800 */
[----:B-1----:R-:W-:-:S04]  /*07a0*/  IMAD R5, R2, UR7, R5 ;  /* 0x0000000702057c24 */ /* 0x002fc8000f8e0205 */
[----:B0-----:R-:W-:-:S05]  /*07b0*/  IMAD.WIDE R6, R5, 0x4, R6 ;  /* 0x0000000405067825 */ /* 0x001fca00078e0206 */
[----:B------:R-:W-:Y:S01]  /*07c0*/  STG.E desc[UR4][R6.64], R0 ;  /* 0x0000000006007986 */ /* 0x000fe2000c101904 */
[----:B------:R-:W-:Y:S05]  /*07d0*/  EXIT ;  /* 0x000000000000794d */ /* 0x000fea0003800000 */
        .weak           $__internal_0_$__cuda_sm3x_div_rn_noftz_f32_slowpath
        .type           $__internal_0_$__cuda_sm3x_div_rn_noftz_f32_slowpath,@function
        .size           $__internal_0_$__cuda_sm3x_div_rn_noftz_f32_slowpath,(.L_x_16 - $__internal_0_$__cuda_sm3x_div_rn_noftz_f32_slowpath)
$__internal_0_$__cuda_sm3x_div_rn_noftz_f32_slowpath:
[----:B------:R-:W-:Y:S02]  /*07e0*/  SHF.R.U32.HI R8, RZ, 0x17, R3 ;  /* 0x00000017ff087819 */ /* 0x000fe40000011603 */
[----:B------:R-:W-:Y:S02]  /*07f0*/  SHF.R.U32.HI R7, RZ, 0x17, R0 ;  /* 0x00000017ff077819 */ /* 0x000fe40000011600 */
[----:B------:R-:W-:Y:S02]  /*0800*/  LOP3.LUT R12, R8, 0xff, RZ, 0xc0, !PT ;  /* 0x000000ff080c7812 */ /* 0x000fe400078ec0ff */
[----:B------:R-:W-:-:S03]  /*0810*/  LOP3.LUT R10, R7, 0xff, RZ, 0xc0, !PT ;  /* 0x000000ff070a7812 */ /* 0x000fc600078ec0ff */
[----:B------:R-:W-:Y:S01]  /*0820*/  VIADD R9, R12, 0xffffffff ;  /* 0xffffffff0c097836 */ /* 0x000fe20000000000 */
[----:B------:R-:W-:-:S04]  /*0830*/  IADD3 R8, PT, PT, R10, -0x1, RZ ;  /* 0xffffffff0a087810 */ /* 0x000fc80007ffe0ff */
[----:B------:R-:W-:-:S04]  /*0840*/  ISETP.GT.U32.AND P0, PT, R9, 0xfd, PT ;  /* 0x000000fd0900780c */ /* 0x000fc80003f04070 */
[----:B------:R-:W-:-:S13]  /*0850*/  ISETP.GT.U32.OR P0, PT, R8, 0xfd, P0 ;  /* 0x000000fd0800780c */ /* 0x000fda0000704470 */
[----:B------:R-:W-:Y:S01]  /*0860*/  @!P0 MOV R7, RZ ;  /* 0x000000ff00078202 */ /* 0x000fe20000000f00 */
[----:B------:R-:W-:Y:S06]  /*0870*/  @!P0 BRA `(.L_x_7) ;  /* 0x00000000005c8947 */ /* 0x000fec0003800000 */
[----:B------:R-:W-:Y:S02]  /*0880*/  FSETP.GTU.FTZ.AND P0, PT, |R0|, +INF , PT ;  /* 0x7f8000000000780b */ /* 0x000fe40003f1c200 */
[----:B------:R-:W-:-:S04]  /*0890*/  FSETP.GTU.FTZ.AND P1, PT, |R3|, +INF , PT ;  /* 0x7f8000000300780b */ /* 0x000fc80003f3c200 */
[----:B------:R-:W-:-:S13]  /*08a0*/  PLOP3.LUT P0, PT, P0, P1, PT, 0xf8, 0x8f ;  /* 0x00000000008f781c */ /* 0x000fda0000703f70 */
[----:B------:R-:W-:Y:S05]  /*08b0*/  @P0 BRA `(.L_x_8) ;  /* 0x0000000400440947 */ /* 0x000fea0003800000 */
[----:B------:R-:W-:-:S13]  /*08c0*/  LOP3.LUT P0, RZ, R3, 0x7fffffff, R0, 0xc8, !PT ;  /* 0x7fffffff03ff7812 */ /* 0x000fda000780c800 */
[----:B------:R-:W-:Y:S05]  /*08d0*/  @!P0 BRA `(.L_x_9) ;  /* 0x0000000400348947 */ /* 0x000fea0003800000 */
[C---:B------:R-:W-:Y:S02]  /*08e0*/  FSETP.NEU.FTZ.AND P2, PT, |R0|.reuse, +INF , PT ;  /* 0x7f8000000000780b */ /* 0x040fe40003f5d200 */
[----:B------:R-:W-:Y:S02]  /*08f0*/  FSETP.NEU.FTZ.AND P1, PT, |R3|, +INF , PT ;  /* 0x7f8000000300780b */ /* 0x000fe40003f3d200 */
[----:B------:R-:W-:-:S11]  /*0900*/  FSETP.NEU.FTZ.AND P0, PT, |R0|, +INF , PT ;  /* 0x7f8000000000780b */ /* 0x000fd60003f1d200 */
[----:B------:R-:W-:Y:S05]  /*0910*/  @!P1 BRA !P2, `(.L_x_9) ;  /* 0x0000000400249947 */ /* 0x000fea0005000000 */
[----:B------:R-:W-:-:S04]  /*0920*/  LOP3.LUT P2, RZ, R0, 0x7fffffff, RZ, 0xc0, !PT ;  /* 0x7fffffff00ff7812 */ /* 0x000fc8000784c0ff */
[----:B------:R-:W-:-:S13]  /*0930*/  PLOP3.LUT P1, PT, P1, P2, PT, 0x2f, 0xf2 ;  /* 0x0000000000f2781c */ /* 0x000fda0000f24577 */
[----:B------:R-:W-:Y:S05]  /*0940*/  @P1 BRA `(.L_x_10) ;  /* 0x0000000400101947 */ /* 0x000fea0003800000 */
[----:B------:R-:W-:-:S04]  /*0950*/  LOP3.LUT P1, RZ, R3, 0x7fffffff, RZ, 0xc0, !PT ;  /* 0x7fffffff03ff7812 */ /* 0x000fc8000782c0ff */
[----:B------:R-:W-:-:S13]  /*0960*/  PLOP3.LUT P0, PT, P0, P1, PT, 0x2f, 0xf2 ;  /* 0x0000000000f2781c */ /* 0x000fda0000702577 */
[----:B------:R-:W-:Y:S05]  /*0970*/  @P0 BRA `(.L_x_11) ;  /* 0x0000000000f80947 */ /* 0x000fea0003800000 */
[----:B------:R-:W-:Y:S02]  /*0980*/  ISETP.GE.AND P0, PT, R8, RZ, PT ;  /* 0x000000ff0800720c */ /* 0x000fe40003f06270 */
[----:B------:R-:W-:-:S11]  /*0990*/  ISETP.GE.AND P1, PT, R9, RZ, PT ;  /* 0x000000ff0900720c */ /* 0x000fd60003f26270 */
[----:B------:R-:W-:Y:S01]  /*09a0*/  @P0 MOV R7, RZ ;  /* 0x000000ff00070202 */ /* 0x000fe20000000f00 */
[----:B------:R-:W-:Y:S02]  /*09b0*/  @!P0 IMAD.MOV.U32 R7, RZ, RZ, -0x40 ;  /* 0xffffffc0ff078424 */ /* 0x000fe400078e00ff */
[----:B------:R-:W-:Y:S01]  /*09c0*/  @!P0 FFMA R0, R0, 1.84467440737095516160e+19, RZ ;  /* 0x5f80000000008823 */ /* 0x000fe200000000ff */
[----:B------:R-:W-:Y:S02]  /*09d0*/  @!P1 FFMA R3, R3, 1.84467440737095516160e+19, RZ ;  /* 0x5f80000003039823 */ /* 0x000fe400000000ff */
[----:B------:R-:W-:-:S07]  /*09e0*/  @!P1 IADD3 R7, PT, PT, R7, 0x40, RZ ;  /* 0x0000004007079810 */ /* 0x000fce0007ffe0ff */
.L_x_7:
[----:B------:R-:W-:-:S04]  /*09f0*/  LEA R8, R12, 0xc0800000, 0x17 ;  /* 0xc08000000c087811 */ /* 0x000fc800078eb8ff */
[----:B------:R-:W-:Y:S02]  /*0a00*/  IADD3 R8, PT, PT, -R8, R3, RZ ;  /* 0x0000000308087210 */ /* 0x000fe40007ffe1ff */
[----:B------:R-:W-:Y:S02]  /*0a10*/  IADD3 R3, PT, PT, R10, -0x7f, RZ ;  /* 0xffffff810a037810 */ /* 0x000fe40007ffe0ff */
[----:B------:R0:W1:Y:S01]  /*0a20*/  MUFU.RCP R9, R8 ;  /* 0x0000000800097308 */ /* 0x0000620000001000 */
[----:B------:R-:W-:Y:S02]  /*0a30*/  FADD.FTZ R11, -R8, -RZ ;  /* 0x800000ff080b7221 */ /* 0x000fe40000010100 */
[C---:B------:R-:W-:Y:S01]  /*0a40*/  IMAD R0, R3.reuse, -0x800000, R0 ;  /* 0xff80000003007824 */ /* 0x040fe200078e0200 */
[----:B0-----:R-:W-:-:S05]  /*0a50*/  IADD3 R8, PT, PT, R3, 0x7f, -R12 ;  /* 0x0000007f03087810 */ /* 0x001fca0007ffe80c */
[----:B------:R-:W-:Y:S02]  /*0a60*/  IMAD.IADD R8, R8, 0x1, R7 ;  /* 0x0000000108087824 */ /* 0x000fe400078e0207 */
[----:B-1----:R-:W-:-:S04]  /*0a70*/  FFMA R10, R9, R11, 1 ;  /* 0x3f800000090a7423 */ /* 0x002fc8000000000b */
[----:B------:R-:W-:-:S04]  /*0a80*/  FFMA R14, R9, R10, R9 ;  /* 0x0000000a090e7223 */ /* 0x000fc80000000009 */
[----:B------:R-:W-:-:S04]  /*0a90*/  FFMA R9, R0, R14, RZ ;  /* 0x0000000e00097223 */ /* 0x000fc800000000ff */
[----:B------:R-:W-:-:S04]  /*0aa0*/  FFMA R10, R11, R9, R0 ;  /* 0x000000090b0a7223 */ /* 0x000fc80000000000 */
[----:B------:R-:W-:-:S04]  /*0ab0*/  FFMA R9, R14, R10, R9 ;  /* 0x0000000a0e097223 */ /* 0x000fc80000000009 */
[----:B------:R-:W-:-:S04]  /*0ac0*/  FFMA R10, R11, R9, R0 ;  /* 0x000000090b0a7223 */ /* 0x000fc80000000000 */
[----:B------:R-:W-:-:S05]  /*0ad0*/  FFMA R0, R14, R10, R9 ;  /* 0x0000000a0e007223 */ /* 0x000fca0000000009 */
[----:B------:R-:W-:-:S04]  /*0ae0*/  SHF.R.U32.HI R3, RZ, 0x17, R0 ;  /* 0x00000017ff037819 */ /* 0x000fc80000011600 */
[----:B------:R-:W-:-:S04]  /*0af0*/  LOP3.LUT R3, R3, 0xff, RZ, 0xc0, !PT ;  /* 0x000000ff03037812 */ /* 0x000fc800078ec0ff */
[----:B------:R-:W-:-:S04]  /*0b00*/  IADD3 R11, PT, PT, R3, R8, RZ ;  /* 0x00000008030b7210 */ /* 0x000fc80007ffe0ff */
[----:B------:R-:W-:-:S04]  /*0b10*/  IADD3 R3, PT, PT, R11, -0x1, RZ ;  /* 0xffffffff0b037810 */ /* 0x000fc80007ffe0ff */
[----:B------:R-:W-:-:S13]  /*0b20*/  ISETP.GE.U32.AND P0, PT, R3, 0xfe, PT ;  /* 0x000000fe0300780c */ /* 0x000fda0003f06070 */
[----:B------:R-:W-:Y:S05]  /*0b30*/  @!P0 BRA `(.L_x_12) ;  /* 0x0000000000808947 */ /* 0x000fea0003800000 */
[----:B------:R-:W-:-:S13]  /*0b40*/  ISETP.GT.AND P0, PT, R11, 0xfe, PT ;  /* 0x000000fe0b00780c */ /* 0x000fda0003f04270 */
[----:B------:R-:W-:Y:S05]  /*0b50*/  @P0 BRA `(.L_x_13) ;  /* 0x00000000006c0947 */ /* 0x000fea0003800000 */
[----:B------:R-:W-:-:S13]  /*0b60*/  ISETP.GE.AND P0, PT, R11, 0x1, PT ;  /* 0x000000010b00780c */ /* 0x000fda0003f06270 */
[----:B------:R-:W-:Y:S05]  /*0b70*/  @P0 BRA `(.L_x_14) ;  /* 0x0000000000980947 */ /* 0x000fea0003800000 */
[----:B------:R-:W-:Y:S02]  /*0b80*/  ISETP.GE.AND P0, PT, R11, -0x18, PT ;  /* 0xffffffe80b00780c */ /* 0x000fe40003f06270 */
[----:B------:R-:W-:-:S11]  /*0b90*/  LOP3.LUT R0, R0, 0x80000000, RZ, 0xc0, !PT ;  /* 0x8000000000007812 */ /* 0x000fd600078ec0ff */
[----:B------:R-:W-:Y:S05]  /*0ba0*/  @!P0 BRA `(.L_x_14) ;  /* 0x00000000008c8947 */ /* 0x000fea0003800000 */
[CCC-:B------:R-:W-:Y:S01]  /*0bb0*/  FFMA.RZ R3, R14.reuse, R10.reuse, R9.reuse ;  /* 0x0000000a0e037223 */ /* 0x1c0fe2000000c009 */
[CCC-:B------:R-:W-:Y:S01]  /*0bc0*/  FFMA.RM R8, R14.reuse, R10.reuse, R9.reuse ;  /* 0x0000000a0e087223 */ /* 0x1c0fe20000004009 */
[C---:B------:R-:W-:Y:S02]  /*0bd0*/  ISETP.NE.AND P2, PT, R11.reuse, RZ, PT ;  /* 0x000000ff0b00720c */ /* 0x040fe40003f45270 */
[----:B------:R-:W-:Y:S02]  /*0be0*/  ISETP.NE.AND P1, PT, R11, RZ, PT ;  /* 0x000000ff0b00720c */ /* 0x000fe40003f25270 */
[----:B------:R-:W-:Y:S01]  /*0bf0*/  LOP3.LUT R7, R3, 0x7fffff, RZ, 0xc0, !PT ;  /* 0x007fffff03077812 */ /* 0x000fe200078ec0ff */
[----:B------:R-:W-:Y:S01]  /*0c00*/  FFMA.RP R3, R14, R10, R9 ;  /* 0x0000000a0e037223 */ /* 0x000fe20000008009 */
[----:B------:R-:W-:Y:S01]  /*0c10*/  IADD3 R10, PT, PT, R11, 0x20, RZ ;  /* 0x000000200b0a7810 */ /* 0x000fe20007ffe0ff */
[----:B------:R-:W-:Y:S01]  /*0c20*/  IMAD.MOV R9, RZ, RZ, -R11 ;  /* 0x000000ffff097224 */ /* 0x000fe200078e0a0b */
[----:B------:R-:W-:-:S02]  /*0c30*/  LOP3.LUT R7, R7, 0x800000, RZ, 0xfc, !PT ;  /* 0x0080000007077812 */ /* 0x000fc400078efcff */
[----:B------:R-:W-:Y:S02]  /*0c40*/  FSETP.NEU.FTZ.AND P0, PT, R3, R8, PT ;  /* 0x000000080300720b */ /* 0x000fe40003f1d000 */
[----:B------:R-:W-:Y:S02]  /*0c50*/  SHF.L.U32 R10, R7, R10, RZ ;  /* 0x0000000a070a7219 */ /* 0x000fe400000006ff */
[----:B------:R-:W-:Y:S02]  /*0c60*/  SEL R8, R9, RZ, P2 ;  /* 0x000000ff09087207 */ /* 0x000fe40001000000 */
[----:B------:R-:W-:Y:S02]  /*0c70*/  ISETP.NE.AND P1, PT, R10, RZ, P1 ;  /* 0x000000ff0a00720c */ /* 0x000fe40000f25270 */
[----:B------:R-:W-:Y:S02]  /*0c80*/  SHF.R.U32.HI R8, RZ, R8, R7 ;  /* 0x00000008ff087219 */ /* 0x000fe40000011607 */
[----:B------:R-:W-:-:S02]  /*0c90*/  PLOP3.LUT P0, PT, P0, P1, PT, 0xf8, 0x8f ;  /* 0x00000000008f781c */ /* 0x000fc40000703f70 */
[----:B------:R-:W-:Y:S02]  /*0ca0*/  SHF.R.U32.HI R10, RZ, 0x1, R8 ;  /* 0x00000001ff0a7819 */ /* 0x000fe40000011608 */
[----:B------:R-:W-:-:S04]  /*0cb0*/  SEL R3, RZ, 0x1, !P0 ;  /* 0x00000001ff037807 */ /* 0x000fc80004000000 */
[----:B------:R-:W-:-:S04]  /*0cc0*/  LOP3.LUT R3, R3, 0x1, R10, 0xf8, !PT ;  /* 0x0000000103037812 */ /* 0x000fc800078ef80a */
[----:B------:R-:W-:-:S04]  /*0cd0*/  LOP3.LUT R3, R3, R8, RZ, 0xc0, !PT ;  /* 0x0000000803037212 */ /* 0x000fc800078ec0ff */
[----:B------:R-:W-:-:S04]  /*0ce0*/  IADD3 R3, PT, PT, R10, R3, RZ ;  /* 0x000000030a037210 */ /* 0x000fc80007ffe0ff */
[----:B------:R-:W-:Y:S01]  /*0cf0*/  LOP3.LUT R0, R3, R0, RZ, 0xfc, !PT ;  /* 0x0000000003007212 */ /* 0x000fe200078efcff */
[----:B------:R-:W-:Y:S06]  /*0d00*/  BRA `(.L_x_14) ;  /* 0x0000000000347947 */ /* 0x000fec0003800000 */
.L_x_13:
[----:B------:R-:W-:-:S04]  /*0d10*/  LOP3.LUT R0, R0, 0x80000000, RZ, 0xc0, !PT ;  /* 0x8000000000007812 */ /* 0x000fc800078ec0ff */
[----:B------:R-:W-:Y:S01]  /*0d20*/  LOP3.LUT R0, R0, 0x7f800000, RZ, 0xfc, !PT ;  /* 0x7f80000000007812 */ /* 0x000fe200078efcff */
[----:B------:R-:W-:Y:S06]  /*0d30*/  BRA `(.L_x_14) ;  /* 0x0000000000287947 */ /* 0x000fec0003800000 */
.L_x_12:
[----:B------:R-:W-:Y:S01]  /*0d40*/  LEA R0, R8, R0, 0x17 ;  /* 0x0000000008007211 */ /* 0x000fe200078eb8ff */
[----:B------:R-:W-:Y:S06]  /*0d50*/  BRA `(.L_x_14) ;  /* 0x0000000000207947 */ /* 0x000fec0003800000 */
.L_x_11:
[----:B------:R-:W-:-:S04]  /*0d60*/  LOP3.LUT R0, R3, 0x80000000, R0, 0x48, !PT ;  /* 0x8000000003007812 */ /* 0x000fc800078e4800 */
[----:B------:R-:W-:Y:S01]  /*0d70*/  LOP3.LUT R0, R0, 0x7f800000, RZ, 0xfc, !PT ;  /* 0x7f80000000007812 */ /* 0x000fe200078efcff */
[----:B------:R-:W-:Y:S06]  /*0d80*/  BRA `(.L_x_14) ;  /* 0x0000000000147947 */ /* 0x000fec0003800000 */
.L_x_10:
[----:B------:R-:W-:Y:S01]  /*0d90*/  LOP3.LUT R0, R3, 0x80000000, R0, 0x48, !PT ;  /* 0x8000000003007812 */ /* 0x000fe200078e4800 */
[----:B------:R-:W-:Y:S06]  /*0da0*/  BRA `(.L_x_14) ;  /* 0x00000000000c7947 */ /* 0x000fec0003800000 */
.L_x_9:
[----:B------:R-:W0:Y:S01]  /*0db0*/  MUFU.RSQ R0, -QNAN ;  /* 0xffc0000000007908 */ /* 0x000e220000001400 */
[----:B------:R-:W-:Y:S05]  /*0dc0*/  BRA `(.L_x_14) ;  /* 0x0000000000047947 */ /* 0x000fea0003800000 */
.L_x_8:
[----:B------:R-:W-:-:S07]  /*0dd0*/  FADD.FTZ R0, R0, R3 ;  /* 0x0000000300007221 */ /* 0x000fce0000010000 */
.L_x_14:
[----:B------:R-:W-:-:S04]  /*0de0*/  HFMA2 R7, -RZ, RZ, 0, 0 ;  /* 0x00000000ff077431 */ /* 0x000fc800000001ff */
[----:B0-----:R-:W-:Y:S05]  /*0df0*/  RET.REL.NODEC R6 `(_Z24mandelbrot_kernel_fasterffffiiifPi) ;  /* 0xfffffff006807950 */ /* 0x001fea0003c3ffff */
.L_x_15:
[----:B------:R-:W-:-:S00]  /*0e00*/  BRA `(.L_x_15) ;  /* 0xfffffffc00fc7947 */ /* 0x000fc0000383ffff */
[----:B------:R-:W-:-:S00]  /*0e10*/  NOP ;  /* 0x0000000000007918 */ /* 0x000fc00000000000 */
        /* <DEDUP_REMOVED lines=14> */
.L_x_16:


//--------------------- .nv.shared.reserved.0     --------------------------
	.section	.nv.shared.reserved.0,"aw",@nobits
	.weak		__nv_reservedSMEM_offset_0_alias
	.size		__nv_reservedSMEM_offset_0_alias, 0, 64
	.other		__nv_reservedSMEM_offset_0_alias,@"STO_CUDA_RESERVED_SHARED STV_DEFAULT"
__nv_reservedSMEM_offset_0_alias:
	.zero		0
	.zero		64


//--------------------- .nv.constant0._Z24mandelbrot_kernel_fasterffffiiifPi --------------------------
	.section	.nv.constant0._Z24mandelbrot_kernel_fasterffffiiifPi,"a",@progbits
	.sectionflags	@""
	.align	4
.nv.constant0._Z24mandelbrot_kernel_fasterffffiiifPi:
	.zero		936


//--------------------- SYMBOLS --------------------------

	.type		.nv.reservedSmem.offset0,@object
	.size		.nv.reservedSmem.offset0,0x4
